//
// Generated by NVIDIA NVVM Compiler
//
// Compiler Build ID: CL-36424714
// Cuda compilation tools, release 13.0, V13.0.88
// Based on NVVM 20.0.0
//

.version 9.0
.target sm_100
.address_size 64

	// .globl	_Z17initializeBucketsPii
.extern .shared .align 16 .b8 temp[];

.visible .entry _Z17initializeBucketsPii(
	.param .u64 .ptr .align 1 _Z17initializeBucketsPii_param_0,
	.param .u32 _Z17initializeBucketsPii_param_1
)
{
	.reg .pred 	%p<2>;
	.reg .b32 	%r<7>;
	.reg .b64 	%rd<5>;

	ld.param.u64 	%rd1, [_Z17initializeBucketsPii_param_0];
	ld.param.u32 	%r2, [_Z17initializeBucketsPii_param_1];
	mov.u32 	%r3, %ctaid.x;
	mov.u32 	%r4, %ntid.x;
	mov.u32 	%r5, %tid.x;
	mad.lo.s32 	%r1, %r3, %r4, %r5;
	setp.ge.s32 	%p1, %r1, %r2;
	@%p1 bra 	$L__BB0_2;
	cvta.to.global.u64 	%rd2, %rd1;
	mul.wide.s32 	%rd3, %r1, 4;
	add.s64 	%rd4, %rd2, %rd3;
	mov.b32 	%r6, 0;
	st.global.u32 	[%rd4], %r6;
$L__BB0_2:
	ret;

}
	// .globl	_Z9countKeysPiS_i
.visible .entry _Z9countKeysPiS_i(
	.param .u64 .ptr .align 1 _Z9countKeysPiS_i_param_0,
	.param .u64 .ptr .align 1 _Z9countKeysPiS_i_param_1,
	.param .u32 _Z9countKeysPiS_i_param_2
)
{
	.reg .pred 	%p<2>;
	.reg .b32 	%r<8>;
	.reg .b64 	%rd<9>;

	ld.param.u64 	%rd1, [_Z9countKeysPiS_i_param_0];
	ld.param.u64 	%rd2, [_Z9countKeysPiS_i_param_1];
	ld.param.u32 	%r2, [_Z9countKeysPiS_i_param_2];
	mov.u32 	%r3, %ctaid.x;
	mov.u32 	%r4, %ntid.x;
	mov.u32 	%r5, %tid.x;
	mad.lo.s32 	%r1, %r3, %r4, %r5;
	setp.ge.s32 	%p1, %r1, %r2;
	@%p1 bra 	$L__BB1_2;
	cvta.to.global.u64 	%rd3, %rd1;
	cvta.to.global.u64 	%rd4, %rd2;
	mul.wide.s32 	%rd5, %r1, 4;
	add.s64 	%rd6, %rd3, %rd5;
	ld.global.u32 	%r6, [%rd6];
	mul.wide.s32 	%rd7, %r6, 4;
	add.s64 	%rd8, %rd4, %rd7;
	atom.global.add.u32 	%r7, [%rd8], 1;
$L__BB1_2:
	ret;

}
	// .globl	_Z17computePrefixSumsPiS_i
.visible .entry _Z17computePrefixSumsPiS_i(
	.param .u64 .ptr .align 1 _Z17computePrefixSumsPiS_i_param_0,
	.param .u64 .ptr .align 1 _Z17computePrefixSumsPiS_i_param_1,
	.param .u32 _Z17computePrefixSumsPiS_i_param_2
)
{
	.reg .pred 	%p<6>;
	.reg .b32 	%r<24>;
	.reg .b64 	%rd<9>;

	ld.param.u64 	%rd1, [_Z17computePrefixSumsPiS_i_param_0];
	ld.param.u64 	%rd2, [_Z17computePrefixSumsPiS_i_param_1];
	ld.param.u32 	%r8, [_Z17computePrefixSumsPiS_i_param_2];
	mov.u32 	%r1, %tid.x;
	setp.ge.s32 	%p1, %r1, %r8;
	shl.b32 	%r9, %r1, 2;
	mov.u32 	%r10, temp;
	add.s32 	%r2, %r10, %r9;
	@%p1 bra 	$L__BB2_2;
	cvta.to.global.u64 	%rd3, %rd1;
	mul.wide.u32 	%rd4, %r1, 4;
	add.s64 	%rd5, %rd3, %rd4;
	ld.global.u32 	%r12, [%rd5];
	st.shared.u32 	[%r2], %r12;
	bra.uni 	$L__BB2_3;
$L__BB2_2:
	mov.b32 	%r11, 0;
	st.shared.u32 	[%r2], %r11;
$L__BB2_3:
	bar.sync 	0;
	mov.u32 	%r3, %ntid.x;
	setp.lt.u32 	%p2, %r3, 2;
	@%p2 bra 	$L__BB2_8;
	mov.b32 	%r22, 1;
$L__BB2_5:
	setp.lt.u32 	%p3, %r1, %r22;
	mov.b32 	%r23, 0;
	@%p3 bra 	$L__BB2_7;
	sub.s32 	%r15, %r1, %r22;
	shl.b32 	%r16, %r15, 2;
	add.s32 	%r18, %r10, %r16;
	ld.shared.u32 	%r23, [%r18];
$L__BB2_7:
	bar.sync 	0;
	ld.shared.u32 	%r19, [%r2];
	add.s32 	%r20, %r19, %r23;
	st.shared.u32 	[%r2], %r20;
	bar.sync 	0;
	shl.b32 	%r22, %r22, 1;
	setp.lt.u32 	%p4, %r22, %r3;
	@%p4 bra 	$L__BB2_5;
$L__BB2_8:
	setp.ge.s32 	%p5, %r1, %r8;
	@%p5 bra 	$L__BB2_10;
	ld.shared.u32 	%r21, [%r2];
	cvta.to.global.u64 	%rd6, %rd2;
	mul.wide.u32 	%rd7, %r1, 4;
	add.s64 	%rd8, %rd6, %rd7;
	st.global.u32 	[%rd8], %r21;
$L__BB2_10:
	ret;

}
	// .globl	_Z11reorderKeysPiS_S_i
.visible .entry _Z11reorderKeysPiS_S_i(
	.param .u64 .ptr .align 1 _Z11reorderKeysPiS_S_i_param_0,
	.param .u64 .ptr .align 1 _Z11reorderKeysPiS_S_i_param_1,
	.param .u64 .ptr .align 1 _Z11reorderKeysPiS_S_i_param_2,
	.param .u32 _Z11reorderKeysPiS_S_i_param_3
)
{
	.reg .pred 	%p<5>;
	.reg .b32 	%r<17>;
	.reg .b64 	%rd<13>;

	ld.param.u64 	%rd3, [_Z11reorderKeysPiS_S_i_param_0];
	ld.param.u64 	%rd4, [_Z11reorderKeysPiS_S_i_param_1];
	ld.param.u64 	%rd5, [_Z11reorderKeysPiS_S_i_param_2];
	ld.param.u32 	%r6, [_Z11reorderKeysPiS_S_i_param_3];
	mov.u32 	%r7, %ctaid.x;
	mov.u32 	%r8, %ntid.x;
	mov.u32 	%r9, %tid.x;
	mad.lo.s32 	%r1, %r7, %r8, %r9;
	setp.ge.s32 	%p1, %r1, %r6;
	@%p1 bra 	$L__BB3_6;
	setp.eq.s32 	%p2, %r1, 0;
	mov.b32 	%r15, 0;
	@%p2 bra 	$L__BB3_3;
	cvta.to.global.u64 	%rd6, %rd5;
	mul.wide.s32 	%rd7, %r1, 4;
	add.s64 	%rd8, %rd6, %rd7;
	ld.global.u32 	%r15, [%rd8+-4];
$L__BB3_3:
	cvta.to.global.u64 	%rd9, %rd4;
	mul.wide.s32 	%rd10, %r1, 4;
	add.s64 	%rd1, %rd9, %rd10;
	ld.global.u32 	%r11, [%rd1];
	setp.lt.s32 	%p3, %r11, 1;
	@%p3 bra 	$L__BB3_6;
	cvta.to.global.u64 	%rd2, %rd3;
	mov.b32 	%r16, 0;
$L__BB3_5:
	add.s32 	%r13, %r16, %r15;
	mul.wide.s32 	%rd11, %r13, 4;
	add.s64 	%rd12, %rd2, %rd11;
	st.global.u32 	[%rd12], %r1;
	add.s32 	%r16, %r16, 1;
	ld.global.u32 	%r14, [%rd1];
	setp.lt.s32 	%p4, %r16, %r14;
	@%p4 bra 	$L__BB3_5;
$L__BB3_6:
	ret;

}


// ===== COMPILED SASS (sm_100) =====

	.target	sm_100

	.elftype	@"ET_EXEC"


//--------------------- .note.nv.tkinfo           --------------------------
	.section	.note.nv.tkinfo,"",@"SHT_NOTE"
	.sectionflags	@"SHF_NOTE_NV_TKINFO"
	.tkinfo
        /*0018*/ 	.word	0x00000002
        /*0030*/ 	.string	""
        /*0030*/ 	.string	"ptxas"
        /*0030*/ 	.string	"Cuda compilation tools, release 13.0, V13.0.88"
        /*0030*/ 	.string	"Build cuda_13.0.r13.0/compiler.36424714_0"
        /*0030*/ 	.string	"-arch sm_100 -m 64 "



//--------------------- .note.nv.cuinfo           --------------------------
	.section	.note.nv.cuinfo,"",@"SHT_NOTE"
	.sectionflags	@"SHF_NOTE_NV_CUINFO"
        /*0018*/ 	.short	0x0002
        /*001a*/ 	.short	0x0064
        /*001c*/ 	.short	0x0082
	.zero		2


//--------------------- .nv.info                  --------------------------
	.section	.nv.info,"",@"SHT_CUDA_INFO"
	.align	4


	//----- nvinfo : EIATTR_REGCOUNT
	.align		4
        /*0000*/ 	.byte	0x04, 0x2f
        /*0002*/ 	.short	(.L_1 - .L_0)
	.align		4
.L_0:
        /*0004*/ 	.word	index@(_Z17initializeBucketsPii)
        /*0008*/ 	.word	0x00000008


	//----- nvinfo : EIATTR_FRAME_SIZE
	.align		4
.L_1:
        /*000c*/ 	.byte	0x04, 0x11
        /*000e*/ 	.short	(.L_3 - .L_2)
	.align		4
.L_2:
        /*0010*/ 	.word	index@(_Z17initializeBucketsPii)
        /*0014*/ 	.word	0x00000000


	//----- nvinfo : EIATTR_REGCOUNT
	.align		4
.L_3:
        /*0018*/ 	.byte	0x04, 0x2f
        /*001a*/ 	.short	(.L_5 - .L_4)
	.align		4
.L_4:
        /*001c*/ 	.word	index@(_Z9countKeysPiS_i)
        /*0020*/ 	.word	0x0000000a


	//----- nvinfo : EIATTR_FRAME_SIZE
	.align		4
.L_5:
        /*0024*/ 	.byte	0x04, 0x11
        /*0026*/ 	.short	(.L_7 - .L_6)
	.align		4
.L_6:
        /*0028*/ 	.word	index@(_Z9countKeysPiS_i)
        /*002c*/ 	.word	0x00000000


	//----- nvinfo : EIATTR_REGCOUNT
	.align		4
.L_7:
        /*0030*/ 	.byte	0x04, 0x2f
        /*0032*/ 	.short	(.L_9 - .L_8)
	.align		4
.L_8:
        /*0034*/ 	.word	index@(_Z17computePrefixSumsPiS_i)
        /*0038*/ 	.word	0x0000000a


	//----- nvinfo : EIATTR_FRAME_SIZE
	.align		4
.L_9:
        /*003c*/ 	.byte	0x04, 0x11
        /*003e*/ 	.short	(.L_11 - .L_10)
	.align		4
.L_10:
        /*0040*/ 	.word	index@(_Z17computePrefixSumsPiS_i)
        /*0044*/ 	.word	0x00000000


	//----- nvinfo : EIATTR_REGCOUNT
	.align		4
.L_11:
        /*0048*/ 	.byte	0x04, 0x2f
        /*004a*/ 	.short	(.L_13 - .L_12)
	.align		4
.L_12:
        /*004c*/ 	.word	index@(_Z11reorderKeysPiS_S_i)
        /*0050*/ 	.word	0x0000000e


	//----- nvinfo : EIATTR_FRAME_SIZE
	.align		4
.L_13:
        /*0054*/ 	.byte	0x04, 0x11
        /*0056*/ 	.short	(.L_15 - .L_14)
	.align		4
.L_14:
        /*0058*/ 	.word	index@(_Z11reorderKeysPiS_S_i)
        /*005c*/ 	.word	0x00000000


	//----- nvinfo : EIATTR_MIN_STACK_SIZE
	.align		4
.L_15:
        /*0060*/ 	.byte	0x04, 0x12
        /*0062*/ 	.short	(.L_17 - .L_16)
	.align		4
.L_16:
        /*0064*/ 	.word	index@(_Z11reorderKeysPiS_S_i)
        /*0068*/ 	.word	0x00000000


	//----- nvinfo : EIATTR_MIN_STACK_SIZE
	.align		4
.L_17:
        /*006c*/ 	.byte	0x04, 0x12
        /*006e*/ 	.short	(.L_19 - .L_18)
	.align		4
.L_18:
        /*0070*/ 	.word	index@(_Z17computePrefixSumsPiS_i)
        /*0074*/ 	.word	0x00000000


	//----- nvinfo : EIATTR_MIN_STACK_SIZE
	.align		4
.L_19:
        /*0078*/ 	.byte	0x04, 0x12
        /*007a*/ 	.short	(.L_21 - .L_20)
	.align		4
.L_20:
        /*007c*/ 	.word	index@(_Z9countKeysPiS_i)
        /*0080*/ 	.word	0x00000000


	//----- nvinfo : EIATTR_MIN_STACK_SIZE
	.align		4
.L_21:
        /*0084*/ 	.byte	0x04, 0x12
        /*0086*/ 	.short	(.L_23 - .L_22)
	.align		4
.L_22:
        /*0088*/ 	.word	index@(_Z17initializeBucketsPii)
        /*008c*/ 	.word	0x00000000
.L_23:


//--------------------- .nv.compat                --------------------------
	.section	.nv.compat,"",@"SHT_CUDA_COMPAT_INFO"
	.align	4
        /*0000*/ 	.byte	0x02, 0x09, 0x00, 0x00, 0x02, 0x02, 0x01, 0x00, 0x02, 0x05, 0x05, 0x00, 0x03, 0x07, 0x01, 0x01
        /*0010*/ 	.byte	0x02, 0x03, 0x00, 0x00, 0x02, 0x06, 0x01, 0x00, 0x04, 0x0b, 0x08, 0x00, 0x09, 0x00, 0x00, 0x00
        /*0020*/ 	.byte	0x00, 0x00, 0x00, 0x00


//--------------------- .nv.info._Z11reorderKeysPiS_S_i --------------------------
	.section	.nv.info._Z11reorderKeysPiS_S_i,"",@"SHT_CUDA_INFO"
	.sectionflags	@""
	.align	4


	//----- nvinfo : EIATTR_CUDA_API_VERSION
	.align		4
        /*0000*/ 	.byte	0x04, 0x37
        /*0002*/ 	.short	(.L_25 - .L_24)
.L_24:
        /*0004*/ 	.word	0x00000082


	//----- nvinfo : EIATTR_KPARAM_INFO
	.align		4
.L_25:
        /*0008*/ 	.byte	0x04, 0x17
        /*000a*/ 	.short	(.L_27 - .L_26)
.L_26:
        /*000c*/ 	.word	0x00000000
        /*0010*/ 	.short	0x0003
        /*0012*/ 	.short	0x0018
        /*0014*/ 	.byte	0x00, 0xf0, 0x11, 0x00


	//----- nvinfo : EIATTR_KPARAM_INFO
	.align		4
.L_27:
        /*0018*/ 	.byte	0x04, 0x17
        /*001a*/ 	.short	(.L_29 - .L_28)
.L_28:
        /*001c*/ 	.word	0x00000000
        /*0020*/ 	.short	0x0002
        /*0022*/ 	.short	0x0010
        /*0024*/ 	.byte	0x00, 0xf5, 0x21, 0x00


	//----- nvinfo : EIATTR_KPARAM_INFO
	.align		4
.L_29:
        /*0028*/ 	.byte	0x04, 0x17
        /*002a*/ 	.short	(.L_31 - .L_30)
.L_30:
        /*002c*/ 	.word	0x00000000
        /*0030*/ 	.short	0x0001
        /*0032*/ 	.short	0x0008
        /*0034*/ 	.byte	0x00, 0xf5, 0x21, 0x00


	//----- nvinfo : EIATTR_KPARAM_INFO
	.align		4
.L_31:
        /*0038*/ 	.byte	0x04, 0x17
        /*003a*/ 	.short	(.L_33 - .L_32)
.L_32:
        /*003c*/ 	.word	0x00000000
        /*0040*/ 	.short	0x0000
        /*0042*/ 	.short	0x0000
        /*0044*/ 	.byte	0x00, 0xf5, 0x21, 0x00


	//----- nvinfo : EIATTR_SPARSE_MMA_MASK
	.align		4
.L_33:
        /*0048*/ 	.byte	0x03, 0x50
        /*004a*/ 	.short	0x0000


	//----- nvinfo : EIATTR_MAXREG_COUNT
	.align		4
        /*004c*/ 	.byte	0x03, 0x1b
        /*004e*/ 	.short	0x00ff


	//----- nvinfo : EIATTR_MERCURY_ISA_VERSION
	.align		4
        /*0050*/ 	.byte	0x03, 0x5f
        /*0052*/ 	.short	0x0101


	//----- nvinfo : EIATTR_VRC_CTA_INIT_COUNT
	.align		4
        /*0054*/ 	.byte	0x02, 0x4a
	.zero		1
	.zero		1


	//----- nvinfo : EIATTR_EXIT_INSTR_OFFSETS
	.align		4
        /*0058*/ 	.byte	0x04, 0x1c
        /*005a*/ 	.short	(.L_35 - .L_34)


	//   ....[0]....
.L_34:
        /*005c*/ 	.word	0x00000070


	//   ....[1]....
        /*0060*/ 	.word	0x00000120


	//   ....[2]....
        /*0064*/ 	.word	0x000001c0


	//----- nvinfo : EIATTR_CRS_STACK_SIZE
	.align		4
.L_35:
        /*0068*/ 	.byte	0x04, 0x1e
        /*006a*/ 	.short	(.L_37 - .L_36)
.L_36:
        /*006c*/ 	.word	0x00000000


	//----- nvinfo : EIATTR_CBANK_PARAM_SIZE
	.align		4
.L_37:
        /*0070*/ 	.byte	0x03, 0x19
        /*0072*/ 	.short	0x001c


	//----- nvinfo : EIATTR_PARAM_CBANK
	.align		4
        /*0074*/ 	.byte	0x04, 0x0a
        /*0076*/ 	.short	(.L_39 - .L_38)
	.align		4
.L_38:
        /*0078*/ 	.word	index@(.nv.constant0._Z11reorderKeysPiS_S_i)
        /*007c*/ 	.short	0x0380
        /*007e*/ 	.short	0x001c


	//----- nvinfo : EIATTR_SW_WAR
	.align		4
.L_39:
        /*0080*/ 	.byte	0x04, 0x36
        /*0082*/ 	.short	(.L_41 - .L_40)
.L_40:
        /*0084*/ 	.word	0x00000008
.L_41:


//--------------------- .nv.info._Z17computePrefixSumsPiS_i --------------------------
	.section	.nv.info._Z17computePrefixSumsPiS_i,"",@"SHT_CUDA_INFO"
	.sectionflags	@""
	.align	4


	//----- nvinfo : EIATTR_CUDA_API_VERSION
	.align		4
        /*0000*/ 	.byte	0x04, 0x37
        /*0002*/ 	.short	(.L_43 - .L_42)
.L_42:
        /*0004*/ 	.word	0x00000082


	//----- nvinfo : EIATTR_KPARAM_INFO
	.align		4
.L_43:
        /*0008*/ 	.byte	0x04, 0x17
        /*000a*/ 	.short	(.L_45 - .L_44)
.L_44:
        /*000c*/ 	.word	0x00000000
        /*0010*/ 	.short	0x0002
        /*0012*/ 	.short	0x0010
        /*0014*/ 	.byte	0x00, 0xf0, 0x11, 0x00


	//----- nvinfo : EIATTR_KPARAM_INFO
	.align		4
.L_45:
        /*0018*/ 	.byte	0x04, 0x17
        /*001a*/ 	.short	(.L_47 - .L_46)
.L_46:
        /*001c*/ 	.word	0x00000000
        /*0020*/ 	.short	0x0001
        /*0022*/ 	.short	0x0008
        /*0024*/ 	.byte	0x00, 0xf5, 0x21, 0x00


	//----- nvinfo : EIATTR_KPARAM_INFO
	.align		4
.L_47:
        /*0028*/ 	.byte	0x04, 0x17
        /*002a*/ 	.short	(.L_49 - .L_48)
.L_48:
        /*002c*/ 	.word	0x00000000
        /*0030*/ 	.short	0x0000
        /*0032*/ 	.short	0x0000
        /*0034*/ 	.byte	0x00, 0xf5, 0x21, 0x00


	//----- nvinfo : EIATTR_SPARSE_MMA_MASK
	.align		4
.L_49:
        /*0038*/ 	.byte	0x03, 0x50
        /*003a*/ 	.short	0x0000


	//----- nvinfo : EIATTR_MAXREG_COUNT
	.align		4
        /*003c*/ 	.byte	0x03, 0x1b
        /*003e*/ 	.short	0x00ff


	//----- nvinfo : EIATTR_NUM_BARRIERS
	.align		4
        /*0040*/ 	.byte	0x02, 0x4c
        /*0042*/ 	.byte	0x01
	.zero		1


	//----- nvinfo : EIATTR_MERCURY_ISA_VERSION
	.align		4
        /*0044*/ 	.byte	0x03, 0x5f
        /*0046*/ 	.short	0x0101


	//----- nvinfo : EIATTR_VRC_CTA_INIT_COUNT
	.align		4
        /*0048*/ 	.byte	0x02, 0x4a
	.zero		1
	.zero		1


	//----- nvinfo : EIATTR_EXIT_INSTR_OFFSETS
	.align		4
        /*004c*/ 	.byte	0x04, 0x1c
        /*004e*/ 	.short	(.L_51 - .L_50)


	//   ....[0]....
.L_50:
        /*0050*/ 	.word	0x00000220


	//   ....[1]....
        /*0054*/ 	.word	0x00000270


	//----- nvinfo : EIATTR_CBANK_PARAM_SIZE
	.align		4
.L_51:
        /*0058*/ 	.byte	0x03, 0x19
        /*005a*/ 	.short	0x0014


	//----- nvinfo : EIATTR_PARAM_CBANK
	.align		4
        /*005c*/ 	.byte	0x04, 0x0a
        /*005e*/ 	.short	(.L_53 - .L_52)
	.align		4
.L_52:
        /*0060*/ 	.word	index@(.nv.constant0._Z17computePrefixSumsPiS_i)
        /*0064*/ 	.short	0x0380
        /*0066*/ 	.short	0x0014


	//----- nvinfo : EIATTR_SW_WAR
	.align		4
.L_53:
        /*0068*/ 	.byte	0x04, 0x36
        /*006a*/ 	.short	(.L_55 - .L_54)
.L_54:
        /*006c*/ 	.word	0x00000008
.L_55:


//--------------------- .nv.info._Z9countKeysPiS_i --------------------------
	.section	.nv.info._Z9countKeysPiS_i,"",@"SHT_CUDA_INFO"
	.sectionflags	@""
	.align	4


	//----- nvinfo : EIATTR_CUDA_API_VERSION
	.align		4
        /*0000*/ 	.byte	0x04, 0x37
        /*0002*/ 	.short	(.L_57 - .L_56)
.L_56:
        /*0004*/ 	.word	0x00000082


	//----- nvinfo : EIATTR_KPARAM_INFO
	.align		4
.L_57:
        /*0008*/ 	.byte	0x04, 0x17
        /*000a*/ 	.short	(.L_59 - .L_58)
.L_58:
        /*000c*/ 	.word	0x00000000
        /*0010*/ 	.short	0x0002
        /*0012*/ 	.short	0x0010
        /*0014*/ 	.byte	0x00, 0xf0, 0x11, 0x00


	//----- nvinfo : EIATTR_KPARAM_INFO
	.align		4
.L_59:
        /*0018*/ 	.byte	0x04, 0x17
        /*001a*/ 	.short	(.L_61 - .L_60)
.L_60:
        /*001c*/ 	.word	0x00000000
        /*0020*/ 	.short	0x0001
        /*0022*/ 	.short	0x0008
        /*0024*/ 	.byte	0x00, 0xf5, 0x21, 0x00


	//----- nvinfo : EIATTR_KPARAM_INFO
	.align		4
.L_61:
        /*0028*/ 	.byte	0x04, 0x17
        /*002a*/ 	.short	(.L_63 - .L_62)
.L_62:
        /*002c*/ 	.word	0x00000000
        /*0030*/ 	.short	0x0000
        /*0032*/ 	.short	0x0000
        /*0034*/ 	.byte	0x00, 0xf5, 0x21, 0x00


	//----- nvinfo : EIATTR_SPARSE_MMA_MASK
	.align		4
.L_63:
        /*0038*/ 	.byte	0x03, 0x50
        /*003a*/ 	.short	0x0000


	//----- nvinfo : EIATTR_MAXREG_COUNT
	.align		4
        /*003c*/ 	.byte	0x03, 0x1b
        /*003e*/ 	.short	0x00ff


	//----- nvinfo : EIATTR_MERCURY_ISA_VERSION
	.align		4
        /*0040*/ 	.byte	0x03, 0x5f
        /*0042*/ 	.short	0x0101


	//----- nvinfo : EIATTR_VRC_CTA_INIT_COUNT
	.align		4
        /*0044*/ 	.byte	0x02, 0x4a
	.zero		1
	.zero		1


	//----- nvinfo : EIATTR_EXIT_INSTR_OFFSETS
	.align		4
        /*0048*/ 	.byte	0x04, 0x1c
        /*004a*/ 	.short	(.L_65 - .L_64)


	//   ....[0]....
.L_64:
        /*004c*/ 	.word	0x00000070


	//   ....[1]....
        /*0050*/ 	.word	0x00000100


	//----- nvinfo : EIATTR_CBANK_PARAM_SIZE
	.align		4
.L_65:
        /*0054*/ 	.byte	0x03, 0x19
        /*0056*/ 	.short	0x0014


	//----- nvinfo : EIATTR_PARAM_CBANK
	.align		4
        /*0058*/ 	.byte	0x04, 0x0a
        /*005a*/ 	.short	(.L_67 - .L_66)
	.align		4
.L_66:
        /*005c*/ 	.word	index@(.nv.constant0._Z9countKeysPiS_i)
        /*0060*/ 	.short	0x0380
        /*0062*/ 	.short	0x0014


	//----- nvinfo : EIATTR_SW_WAR
	.align		4
.L_67:
        /*0064*/ 	.byte	0x04, 0x36
        /*0066*/ 	.short	(.L_69 - .L_68)
.L_68:
        /*0068*/ 	.word	0x00000008
.L_69:


//--------------------- .nv.info._Z17initializeBucketsPii --------------------------
	.section	.nv.info._Z17initializeBucketsPii,"",@"SHT_CUDA_INFO"
	.sectionflags	@""
	.align	4


	//----- nvinfo : EIATTR_CUDA_API_VERSION
	.align		4
        /*0000*/ 	.byte	0x04, 0x37
        /*0002*/ 	.short	(.L_71 - .L_70)
.L_70:
        /*0004*/ 	.word	0x00000082


	//----- nvinfo : EIATTR_KPARAM_INFO
	.align		4
.L_71:
        /*0008*/ 	.byte	0x04, 0x17
        /*000a*/ 	.short	(.L_73 - .L_72)
.L_72:
        /*000c*/ 	.word	0x00000000
        /*0010*/ 	.short	0x0001
        /*0012*/ 	.short	0x0008
        /*0014*/ 	.byte	0x00, 0xf0, 0x11, 0x00


	//----- nvinfo : EIATTR_KPARAM_INFO
	.align		4
.L_73:
        /*0018*/ 	.byte	0x04, 0x17
        /*001a*/ 	.short	(.L_75 - .L_74)
.L_74:
        /*001c*/ 	.word	0x00000000
        /*0020*/ 	.short	0x0000
        /*0022*/ 	.short	0x0000
        /*0024*/ 	.byte	0x00, 0xf5, 0x21, 0x00


	//----- nvinfo : EIATTR_SPARSE_MMA_MASK
	.align		4
.L_75:
        /*0028*/ 	.byte	0x03, 0x50
        /*002a*/ 	.short	0x0000


	//----- nvinfo : EIATTR_MAXREG_COUNT
	.align		4
        /*002c*/ 	.byte	0x03, 0x1b
        /*002e*/ 	.short	0x00ff


	//----- nvinfo : EIATTR_MERCURY_ISA_VERSION
	.align		4
        /*0030*/ 	.byte	0x03, 0x5f
        /*0032*/ 	.short	0x0101


	//----- nvinfo : EIATTR_VRC_CTA_INIT_COUNT
	.align		4
        /*0034*/ 	.byte	0x02, 0x4a
	.zero		1
	.zero		1


	//----- nvinfo : EIATTR_EXIT_INSTR_OFFSETS
	.align		4
        /*0038*/ 	.byte	0x04, 0x1c
        /*003a*/ 	.short	(.L_77 - .L_76)


	//   ....[0]....
.L_76:
        /*003c*/ 	.word	0x00000070


	//   ....[1]....
        /*0040*/ 	.word	0x000000c0


	//----- nvinfo : EIATTR_CBANK_PARAM_SIZE
	.align		4
.L_77:
        /*0044*/ 	.byte	0x03, 0x19
        /*0046*/ 	.short	0x000c


	//----- nvinfo : EIATTR_PARAM_CBANK
	.align		4
        /*0048*/ 	.byte	0x04, 0x0a
        /*004a*/ 	.short	(.L_79 - .L_78)
	.align		4
.L_78:
        /*004c*/ 	.word	index@(.nv.constant0._Z17initializeBucketsPii)
        /*0050*/ 	.short	0x0380
        /*0052*/ 	.short	0x000c


	//----- nvinfo : EIATTR_SW_WAR
	.align		4
.L_79:
        /*0054*/ 	.byte	0x04, 0x36
        /*0056*/ 	.short	(.L_81 - .L_80)
.L_80:
        /*0058*/ 	.word	0x00000008
.L_81:


//--------------------- .nv.callgraph             --------------------------
	.section	.nv.callgraph,"",@"SHT_CUDA_CALLGRAPH"
	.align	4
	.sectionentsize	8
	.align		4
        /*0000*/ 	.word	0x00000000
	.align		4
        /*0004*/ 	.word	0xffffffff
	.align		4
        /*0008*/ 	.word	0x00000000
	.align		4
        /*000c*/ 	.word	0xfffffffe
	.align		4
        /*0010*/ 	.word	0x00000000
	.align		4
        /*0014*/ 	.word	0xfffffffd
	.align		4
        /*0018*/ 	.word	0x00000000
	.align		4
        /*001c*/ 	.word	0xfffffffc


//--------------------- .text._Z11reorderKeysPiS_S_i --------------------------
	.section	.text._Z11reorderKeysPiS_S_i,"ax",@progbits
	.align	128
        .global         _Z11reorderKeysPiS_S_i
        .type           _Z11reorderKeysPiS_S_i,@function
        .size           _Z11reorderKeysPiS_S_i,(.L_x_7 - _Z11reorderKeysPiS_S_i)
        .other          _Z11reorderKeysPiS_S_i,@"STO_CUDA_ENTRY STV_DEFAULT"
_Z11reorderKeysPiS_S_i:
.text._Z11reorderKeysPiS_S_i:
[----:B------:R-:W-:Y:S01]  /*0000*/  LDC R1, c[0x0][0x37c] ;  /* 0x0000df00ff017b82 */ /* 0x000fe20000000800 */
[----:B------:R-:W0:Y:S07]  /*0010*/  S2R R0, SR_TID.X ;  /* 0x0000000000007919 */ /* 0x000e2e0000002100 */
[----:B------:R-:W0:Y:S01]  /*0020*/  S2UR UR4, SR_CTAID.X ;  /* 0x00000000000479c3 */ /* 0x000e220000002500 */
[----:B------:R-:W1:Y:S07]  /*0030*/  LDCU UR5, c[0x0][0x398] ;  /* 0x00007300ff0577ac */ /* 0x000e6e0008000800 */
[----:B------:R-:W0:Y:S02]  /*0040*/  LDC R9, c[0x0][0x360] ;  /* 0x0000d800ff097b82 */ /* 0x000e240000000800 */
[----:B0-----:R-:W-:-:S05]  /*0050*/  IMAD R9, R9, UR4, R0 ;  /* 0x0000000409097c24 */ /* 0x001fca000f8e0200 */
[----:B-1----:R-:W-:-:S13]  /*0060*/  ISETP.GE.AND P0, PT, R9, UR5, PT ;  /* 0x0000000509007c0c */ /* 0x002fda000bf06270 */
[----:B------:R-:W-:Y:S05]  /*0070*/  @P0 EXIT ;  /* 0x000000000000094d */ /* 0x000fea0003800000 */
[----:B------:R-:W0:Y:S01]  /*0080*/  LDC.64 R4, c[0x0][0x388] ;  /* 0x0000e200ff047b82 */ /* 0x000e220000000a00 */
[----:B------:R-:W1:Y:S01]  /*0090*/  LDCU.64 UR4, c[0x0][0x358] ;  /* 0x00006b00ff0477ac */ /* 0x000e620008000a00 */
[----:B------:R-:W-:-:S13]  /*00a0*/  ISETP.NE.AND P0, PT, R9, RZ, PT ;  /* 0x000000ff0900720c */ /* 0x000fda0003f05270 */
[----:B------:R-:W2:Y:S01]  /*00b0*/  @P0 LDC.64 R2, c[0x0][0x390] ;  /* 0x0000e400ff020b82 */ /* 0x000ea20000000a00 */
[----:B0-----:R-:W-:-:S05]  /*00c0*/  IMAD.WIDE R4, R9, 0x4, R4 ;  /* 0x0000000409047825 */ /* 0x001fca00078e0204 */
[----:B-1----:R-:W3:Y:S01]  /*00d0*/  LDG.E R6, desc[UR4][R4.64] ;  /* 0x0000000404067981 */ /* 0x002ee2000c1e1900 */
[----:B------:R-:W-:Y:S02]  /*00e0*/  IMAD.MOV.U32 R0, RZ, RZ, RZ ;  /* 0x000000ffff007224 */ /* 0x000fe400078e00ff */
[----:B--2---:R-:W-:-:S05]  /*00f0*/  @P0 IMAD.WIDE R2, R9, 0x4, R2 ;  /* 0x0000000409020825 */ /* 0x004fca00078e0202 */
[----:B------:R0:W5:Y:S01]  /*0100*/  @P0 LDG.E R0, desc[UR4][R2.64+-0x4] ;  /* 0xfffffc0402000981 */ /* 0x000162000c1e1900 */
[----:B---3--:R-:W-:-:S13]  /*0110*/  ISETP.GE.AND P0, PT, R6, 0x1, PT ;  /* 0x000000010600780c */ /* 0x008fda0003f06270 */
[----:B0-----:R-:W-:Y:S05]  /*0120*/  @!P0 EXIT ;  /* 0x000000000000894d */ /* 0x001fea0003800000 */
[----:B------:R-:W0:Y:S01]  /*0130*/  LDC.64 R6, c[0x0][0x380] ;  /* 0x0000e000ff067b82 */ /* 0x000e220000000a00 */
[----:B------:R-:W-:-:S07]  /*0140*/  IMAD.MOV.U32 R11, RZ, RZ, RZ ;  /* 0x000000ffff0b7224 */ /* 0x000fce00078e00ff */
.L_x_0:
[----:B-----5:R-:W-:-:S05]  /*0150*/  IADD3 R3, PT, PT, R11, R0, RZ ;  /* 0x000000000b037210 */ /* 0x020fca0007ffe0ff */
[----:B0-----:R-:W-:-:S05]  /*0160*/  IMAD.WIDE R2, R3, 0x4, R6 ;  /* 0x0000000403027825 */ /* 0x001fca00078e0206 */
[----:B------:R1:W-:Y:S04]  /*0170*/  STG.E desc[UR4][R2.64], R9 ;  /* 0x0000000902007986 */ /* 0x0003e8000c101904 */
[----:B------:R-:W2:Y:S01]  /*0180*/  LDG.E R8, desc[UR4][R4.64] ;  /* 0x0000000404087981 */ /* 0x000ea2000c1e1900 */
[----:B------:R-:W-:-:S04]  /*0190*/  IADD3 R11, PT, PT, R11, 0x1, RZ ;  /* 0x000000010b0b7810 */ /* 0x000fc80007ffe0ff */
[----:B--2---:R-:W-:-:S13]  /*01a0*/  ISETP.GE.AND P0, PT, R11, R8, PT ;  /* 0x000000080b00720c */ /* 0x004fda0003f06270 */
[----:B-1----:R-:W-:Y:S05]  /*01b0*/  @!P0 BRA `(.L_x_0) ;  /* 0xfffffffc00e48947 */ /* 0x002fea000383ffff */
[----:B------:R-:W-:Y:S05]  /*01c0*/  EXIT ;  /* 0x000000000000794d */ /* 0x000fea0003800000 */
.L_x_1:
[----:B------:R-:W-:-:S00]  /*01d0*/  BRA `(.L_x_1) ;  /* 0xfffffffc00fc7947 */ /* 0x000fc0000383ffff */
[----:B------:R-:W-:-:S00]  /*01e0*/  NOP ;  /* 0x0000000000007918 */ /* 0x000fc00000000000 */
        /* <DEDUP_REMOVED lines=9> */
.L_x_7:


//--------------------- .text._Z17computePrefixSumsPiS_i --------------------------
	.section	.text._Z17computePrefixSumsPiS_i,"ax",@progbits
	.align	128
        .global         _Z17computePrefixSumsPiS_i
        .type           _Z17computePrefixSumsPiS_i,@function
        .size           _Z17computePrefixSumsPiS_i,(.L_x_8 - _Z17computePrefixSumsPiS_i)
        .other          _Z17computePrefixSumsPiS_i,@"STO_CUDA_ENTRY STV_DEFAULT"
_Z17computePrefixSumsPiS_i:
.text._Z17computePrefixSumsPiS_i:
[----:B------:R-:W-:Y:S01]  /*0000*/  LDC R1, c[0x0][0x37c] ;  /* 0x0000df00ff017b82 */ /* 0x000fe20000000800 */
[----:B------:R-:W0:Y:S01]  /*0010*/  S2R R7, SR_TID.X ;  /* 0x0000000000077919 */ /* 0x000e220000002100 */
[----:B------:R-:W0:Y:S01]  /*0020*/  LDCU UR4, c[0x0][0x390] ;  /* 0x00007200ff0477ac */ /* 0x000e220008000800 */
[----:B------:R-:W1:Y:S01]  /*0030*/  LDCU.64 UR6, c[0x0][0x358] ;  /* 0x00006b00ff0677ac */ /* 0x000e620008000a00 */
[----:B0-----:R-:W-:-:S13]  /*0040*/  ISETP.GE.AND P0, PT, R7, UR4, PT ;  /* 0x0000000407007c0c */ /* 0x001fda000bf06270 */
[----:B------:R-:W0:Y:S02]  /*0050*/  @!P0 LDC.64 R2, c[0x0][0x380] ;  /* 0x0000e000ff028b82 */ /* 0x000e240000000a00 */
[----:B0-----:R-:W-:-:S06]  /*0060*/  @!P0 IMAD.WIDE.U32 R2, R7, 0x4, R2 ;  /* 0x0000000407028825 */ /* 0x001fcc00078e0002 */
[----:B-1----:R-:W2:Y:S01]  /*0070*/  @!P0 LDG.E R3, desc[UR6][R2.64] ;  /* 0x0000000602038981 */ /* 0x002ea2000c1e1900 */
[----:B------:R-:W0:Y:S01]  /*0080*/  S2UR UR5, SR_CgaCtaId ;  /* 0x00000000000579c3 */ /* 0x000e220000008800 */
[----:B------:R-:W-:Y:S01]  /*0090*/  UMOV UR4, 0x400 ;  /* 0x0000040000047882 */ /* 0x000fe20000000000 */
[----:B------:R-:W1:Y:S02]  /*00a0*/  LDCU UR8, c[0x0][0x360] ;  /* 0x00006c00ff0877ac */ /* 0x000e640008000800 */
[----:B-1----:R-:W-:Y:S02]  /*00b0*/  UISETP.GE.U32.AND UP0, UPT, UR8, 0x2, UPT ;  /* 0x000000020800788c */ /* 0x002fe4000bf06070 */
[----:B0-----:R-:W-:-:S06]  /*00c0*/  ULEA UR4, UR5, UR4, 0x18 ;  /* 0x0000000405047291 */ /* 0x001fcc000f8ec0ff */
[----:B------:R-:W-:-:S05]  /*00d0*/  LEA R0, R7, UR4, 0x2 ;  /* 0x0000000407007c11 */ /* 0x000fca000f8e10ff */
[----:B--2---:R0:W-:Y:S04]  /*00e0*/  @!P0 STS [R0], R3 ;  /* 0x0000000300008388 */ /* 0x0041e80000000800 */
[----:B------:R0:W-:Y:S01]  /*00f0*/  @P0 STS [R0], RZ ;  /* 0x000000ff00000388 */ /* 0x0001e20000000800 */
[----:B------:R-:W-:Y:S06]  /*0100*/  BAR.SYNC.DEFER_BLOCKING 0x0 ;  /* 0x0000000000007b1d */ /* 0x000fec0000010000 */
[----:B------:R-:W-:Y:S05]  /*0110*/  BRA.U !UP0, `(.L_x_2) ;  /* 0x0000000108387547 */ /* 0x000fea000b800000 */
[----:B------:R-:W-:-:S05]  /*0120*/  UMOV UR5, 0x1 ;  /* 0x0000000100057882 */ /* 0x000fca0000000000 */
.L_x_3:
[----:B------:R-:W-:Y:S01]  /*0130*/  ISETP.GE.U32.AND P0, PT, R7, UR5, PT ;  /* 0x0000000507007c0c */ /* 0x000fe2000bf06070 */
[----:B------:R-:W-:-:S12]  /*0140*/  IMAD.MOV.U32 R2, RZ, RZ, RZ ;  /* 0x000000ffff027224 */ /* 0x000fd800078e00ff */
[----:B0-----:R-:W-:Y:S01]  /*0150*/  @P0 VIADD R3, R7, -UR5 ;  /* 0x8000000507030c36 */ /* 0x001fe20008000000 */
[----:B------:R-:W-:-:S04]  /*0160*/  USHF.L.U32 UR5, UR5, 0x1, URZ ;  /* 0x0000000105057899 */ /* 0x000fc800080006ff */
[----:B------:R-:W-:Y:S01]  /*0170*/  @P0 LEA R3, R3, UR4, 0x2 ;  /* 0x0000000403030c11 */ /* 0x000fe2000f8e10ff */
[----:B------:R-:W-:-:S04]  /*0180*/  UISETP.GE.U32.AND UP0, UPT, UR5, UR8, UPT ;  /* 0x000000080500728c */ /* 0x000fc8000bf06070 */
[----:B------:R-:W-:Y:S01]  /*0190*/  @P0 LDS R2, [R3] ;  /* 0x0000000003020984 */ /* 0x000fe20000000800 */
[----:B------:R-:W-:Y:S06]  /*01a0*/  BAR.SYNC.DEFER_BLOCKING 0x0 ;  /* 0x0000000000007b1d */ /* 0x000fec0000010000 */
[----:B-1----:R-:W0:Y:S02]  /*01b0*/  LDS R5, [R0] ;  /* 0x0000000000057984 */ /* 0x002e240000000800 */
[----:B0-----:R-:W-:-:S05]  /*01c0*/  IMAD.IADD R5, R5, 0x1, R2 ;  /* 0x0000000105057824 */ /* 0x001fca00078e0202 */
[----:B------:R1:W-:Y:S01]  /*01d0*/  STS [R0], R5 ;  /* 0x0000000500007388 */ /* 0x0003e20000000800 */
[----:B------:R-:W-:Y:S06]  /*01e0*/  BAR.SYNC.DEFER_BLOCKING 0x0 ;  /* 0x0000000000007b1d */ /* 0x000fec0000010000 */
[----:B------:R-:W-:Y:S05]  /*01f0*/  BRA.U !UP0, `(.L_x_3) ;  /* 0xfffffffd08cc7547 */ /* 0x000fea000b83ffff */
.L_x_2:
[----:B------:R-:W2:Y:S02]  /*0200*/  LDCU UR4, c[0x0][0x390] ;  /* 0x00007200ff0477ac */ /* 0x000ea40008000800 */
[----:B--2---:R-:W-:-:S13]  /*0210*/  ISETP.GE.AND P0, PT, R7, UR4, PT ;  /* 0x0000000407007c0c */ /* 0x004fda000bf06270 */
[----:B------:R-:W-:Y:S05]  /*0220*/  @P0 EXIT ;  /* 0x000000000000094d */ /* 0x000fea0003800000 */
[----:B-1----:R-:W1:Y:S01]  /*0230*/  LDS R5, [R0] ;  /* 0x0000000000057984 */ /* 0x002e620000000800 */
[----:B0-----:R-:W0:Y:S02]  /*0240*/  LDC.64 R2, c[0x0][0x388] ;  /* 0x0000e200ff027b82 */ /* 0x001e240000000a00 */
[----:B0-----:R-:W-:-:S05]  /*0250*/  IMAD.WIDE.U32 R2, R7, 0x4, R2 ;  /* 0x0000000407027825 */ /* 0x001fca00078e0002 */
[----:B-1----:R-:W-:Y:S01]  /*0260*/  STG.E desc[UR6][R2.64], R5 ;  /* 0x0000000502007986 */ /* 0x002fe2000c101906 */
[----:B------:R-:W-:Y:S05]  /*0270*/  EXIT ;  /* 0x000000000000794d */ /* 0x000fea0003800000 */
.L_x_4:
        /* <DEDUP_REMOVED lines=16> */
.L_x_8:


//--------------------- .text._Z9countKeysPiS_i   --------------------------
	.section	.text._Z9countKeysPiS_i,"ax",@progbits
	.align	128
        .global         _Z9countKeysPiS_i
        .type           _Z9countKeysPiS_i,@function
        .size           _Z9countKeysPiS_i,(.L_x_9 - _Z9countKeysPiS_i)
        .other          _Z9countKeysPiS_i,@"STO_CUDA_ENTRY STV_DEFAULT"
_Z9countKeysPiS_i:
.text._Z9countKeysPiS_i:
        /* <DEDUP_REMOVED lines=10> */
[----:B0-----:R-:W-:-:S06]  /*00a0*/  IMAD.WIDE R2, R5, 0x4, R2 ;  /* 0x0000000405027825 */ /* 0x001fcc00078e0202 */
[----:B------:R-:W0:Y:S01]  /*00b0*/  LDC.64 R4, c[0x0][0x388] ;  /* 0x0000e200ff047b82 */ /* 0x000e220000000a00 */
[----:B-1----:R-:W0:Y:S01]  /*00c0*/  LDG.E R3, desc[UR4][R2.64] ;  /* 0x0000000402037981 */ /* 0x002e22000c1e1900 */
[----:B------:R-:W-:Y:S02]  /*00d0*/  HFMA2 R7, -RZ, RZ, 0, 5.9604644775390625e-08 ;  /* 0x00000001ff077431 */ /* 0x000fe400000001ff */
[----:B0-----:R-:W-:-:S05]  /*00e0*/  IMAD.WIDE R4, R3, 0x4, R4 ;  /* 0x0000000403047825 */ /* 0x001fca00078e0204 */
[----:B------:R-:W-:Y:S01]  /*00f0*/  REDG.E.ADD.STRONG.GPU desc[UR4][R4.64], R7 ;  /* 0x000000070400798e */ /* 0x000fe2000c12e104 */
[----:B------:R-:W-:Y:S05]  /*0100*/  EXIT ;  /* 0x000000000000794d */ /* 0x000fea0003800000 */
.L_x_5:
        /* <DEDUP_REMOVED lines=15> */
.L_x_9:


//--------------------- .text._Z17initializeBucketsPii --------------------------
	.section	.text._Z17initializeBucketsPii,"ax",@progbits
	.align	128
        .global         _Z17initializeBucketsPii
        .type           _Z17initializeBucketsPii,@function
        .size           _Z17initializeBucketsPii,(.L_x_10 - _Z17initializeBucketsPii)
        .other          _Z17initializeBucketsPii,@"STO_CUDA_ENTRY STV_DEFAULT"
_Z17initializeBucketsPii:
.text._Z17initializeBucketsPii:
        /* <DEDUP_REMOVED lines=10> */
[----:B0-----:R-:W-:-:S05]  /*00a0*/  IMAD.WIDE R2, R5, 0x4, R2 ;  /* 0x0000000405027825 */ /* 0x001fca00078e0202 */
[----:B-1----:R-:W-:Y:S01]  /*00b0*/  STG.E desc[UR4][R2.64], RZ ;  /* 0x000000ff02007986 */ /* 0x002fe2000c101904 */
[----:B------:R-:W-:Y:S05]  /*00c0*/  EXIT ;  /* 0x000000000000794d */ /* 0x000fea0003800000 */
.L_x_6:
        /* <DEDUP_REMOVED lines=11> */
.L_x_10:


//--------------------- .nv.shared._Z11reorderKeysPiS_S_i --------------------------
	.section	.nv.shared._Z11reorderKeysPiS_S_i,"aw",@nobits
	.sectionflags	@""
	.align	16
	.zero		1024


//--------------------- .nv.shared.reserved.0     --------------------------
	.section	.nv.shared.reserved.0,"aw",@nobits
	.weak		__nv_reservedSMEM_offset_0_alias
	.size		__nv_reservedSMEM_offset_0_alias, 0, 64
	.other		__nv_reservedSMEM_offset_0_alias,@"STO_CUDA_RESERVED_SHARED STV_DEFAULT"
__nv_reservedSMEM_offset_0_alias:
	.zero		0
	.zero		64


//--------------------- .nv.shared._Z17computePrefixSumsPiS_i --------------------------
	.section	.nv.shared._Z17computePrefixSumsPiS_i,"aw",@nobits
	.sectionflags	@""
	.align	16
	.zero		1024


//--------------------- .nv.shared._Z9countKeysPiS_i --------------------------
	.section	.nv.shared._Z9countKeysPiS_i,"aw",@nobits
	.sectionflags	@""
	.align	16
	.zero		1024


//--------------------- .nv.shared._Z17initializeBucketsPii --------------------------
	.section	.nv.shared._Z17initializeBucketsPii,"aw",@nobits
	.sectionflags	@""
	.align	16
	.zero		1024


//--------------------- .nv.constant0._Z11reorderKeysPiS_S_i --------------------------
	.section	.nv.constant0._Z11reorderKeysPiS_S_i,"a",@progbits
	.sectionflags	@""
	.align	4
.nv.constant0._Z11reorderKeysPiS_S_i:
	.zero		924


//--------------------- .nv.constant0._Z17computePrefixSumsPiS_i --------------------------
	.section	.nv.constant0._Z17computePrefixSumsPiS_i,"a",@progbits
	.sectionflags	@""
	.align	4
.nv.constant0._Z17computePrefixSumsPiS_i:
	.zero		916


//--------------------- .nv.constant0._Z9countKeysPiS_i --------------------------
	.section	.nv.constant0._Z9countKeysPiS_i,"a",@progbits
	.sectionflags	@""
	.align	4
.nv.constant0._Z9countKeysPiS_i:
	.zero		916


//--------------------- .nv.constant0._Z17initializeBucketsPii --------------------------
	.section	.nv.constant0._Z17initializeBucketsPii,"a",@progbits
	.sectionflags	@""
	.align	4
.nv.constant0._Z17initializeBucketsPii:
	.zero		908


//--------------------- SYMBOLS --------------------------

	.type		.nv.reservedSmem.offset0,@object
	.size		.nv.reservedSmem.offset0,0x4
	.type		.nv.reservedSmem.cap,@object
	.size		.nv.reservedSmem.cap,0x4
